//
// Generated by NVIDIA NVVM Compiler
//
// Compiler Build ID: CL-36424714
// Cuda compilation tools, release 13.0, V13.0.88
// Based on NVVM 20.0.0
//

.version 9.0
.target sm_100
.address_size 64

	// .globl	mm__kernel0
// _ZZ11mm__kernel0E8A_shared has been demoted
// _ZZ11mm__kernel0E8B_shared has been demoted

.visible .entry mm__kernel0(
	.param .u64 .ptr .align 1 mm__kernel0_param_0,
	.param .u64 .ptr .align 1 mm__kernel0_param_1,
	.param .u64 .ptr .align 1 mm__kernel0_param_2
)
{
	.reg .pred 	%p<3>;
	.reg .b32 	%r<51>;
	.reg .b32 	%f<122>;
	.reg .b64 	%rd<15>;
	// demoted variable
	.shared .align 4 .b8 _ZZ11mm__kernel0E8A_shared[4096];
	// demoted variable
	.shared .align 4 .b8 _ZZ11mm__kernel0E8B_shared[4096];
	ld.param.u64 	%rd4, [mm__kernel0_param_0];
	cvta.to.global.u64 	%rd5, %rd4;
	mov.u32 	%r15, %ctaid.x;
	mov.u32 	%r16, %ctaid.y;
	mov.u32 	%r17, %tid.x;
	shl.b32 	%r18, %r17, 10;
	shl.b32 	%r19, %r15, 16;
	shl.b32 	%r20, %r16, 6;
	mov.u32 	%r21, %tid.y;
	add.s32 	%r22, %r20, %r21;
	add.s32 	%r2, %r22, %r18;
	add.s32 	%r23, %r2, %r19;
	mul.wide.s32 	%rd6, %r23, 4;
	add.s64 	%rd1, %rd5, %rd6;
	mov.b32 	%r47, 0;
	st.global.u32 	[%rd1], %r47;
	st.global.u32 	[%rd1+64], %r47;
	st.global.u32 	[%rd1+128], %r47;
	st.global.u32 	[%rd1+192], %r47;
	st.global.u32 	[%rd1+65536], %r47;
	st.global.u32 	[%rd1+65600], %r47;
	st.global.u32 	[%rd1+65664], %r47;
	st.global.u32 	[%rd1+65728], %r47;
	st.global.u32 	[%rd1+131072], %r47;
	st.global.u32 	[%rd1+131136], %r47;
	st.global.u32 	[%rd1+131200], %r47;
	st.global.u32 	[%rd1+131264], %r47;
	or.b32  	%r24, %r18, %r21;
	add.s32 	%r1, %r24, %r19;
	mad.lo.s32 	%r25, %r17, -1008, %r24;
	mad.lo.s32 	%r26, %r17, 48, %r25;
	shl.b32 	%r27, %r26, 2;
	mov.u32 	%r28, _ZZ11mm__kernel0E8B_shared;
	add.s32 	%r3, %r28, %r27;
	mov.f32 	%f106, 0f00000000;
	mov.f32 	%f107, %f106;
	mov.f32 	%f108, %f106;
	mov.f32 	%f109, %f106;
	mov.f32 	%f110, %f106;
	mov.f32 	%f111, %f106;
	mov.f32 	%f112, %f106;
	mov.f32 	%f113, %f106;
	mov.f32 	%f114, %f106;
	mov.f32 	%f115, %f106;
	mov.f32 	%f116, %f106;
	mov.f32 	%f117, %f106;
	mov.f32 	%f118, %f106;
	mov.f32 	%f119, %f106;
	mov.f32 	%f120, %f106;
	mov.f32 	%f121, %f106;
$L__BB0_1:
	ld.param.u64 	%rd14, [mm__kernel0_param_2];
	ld.param.u64 	%rd13, [mm__kernel0_param_1];
	mov.u32 	%r30, %tid.x;
	shl.b32 	%r31, %r30, 6;
	mov.u32 	%r32, _ZZ11mm__kernel0E8A_shared;
	add.s32 	%r33, %r31, %r32;
	add.s32 	%r49, %r33, 2048;
	mov.u32 	%r34, %tid.y;
	shl.b32 	%r35, %r34, 2;
	mov.u32 	%r36, _ZZ11mm__kernel0E8B_shared;
	add.s32 	%r37, %r35, %r36;
	add.s32 	%r48, %r37, 256;
	bar.sync 	0;
	shl.b32 	%r38, %r47, 4;
	add.s32 	%r39, %r1, %r38;
	cvta.to.global.u64 	%rd7, %rd13;
	mul.wide.s32 	%rd8, %r39, 4;
	add.s64 	%rd9, %rd7, %rd8;
	ld.global.nc.f32 	%f50, [%rd9];
	shl.b32 	%r40, %r30, 10;
	or.b32  	%r41, %r40, %r34;
	mad.lo.s32 	%r42, %r30, -1008, %r41;
	shl.b32 	%r43, %r42, 2;
	add.s32 	%r44, %r32, %r43;
	st.shared.f32 	[%r44], %f50;
	ld.global.nc.f32 	%f51, [%rd9+65536];
	st.shared.f32 	[%r44+1024], %f51;
	ld.global.nc.f32 	%f52, [%rd9+131072];
	st.shared.f32 	[%r44+2048], %f52;
	ld.global.nc.f32 	%f53, [%rd9+196608];
	st.shared.f32 	[%r44+3072], %f53;
	shl.b32 	%r45, %r47, 14;
	add.s32 	%r46, %r2, %r45;
	cvta.to.global.u64 	%rd10, %rd14;
	mul.wide.u32 	%rd11, %r46, 4;
	add.s64 	%rd12, %rd10, %rd11;
	ld.global.nc.f32 	%f54, [%rd12];
	st.shared.f32 	[%r3], %f54;
	ld.global.nc.f32 	%f55, [%rd12+64];
	st.shared.f32 	[%r3+64], %f55;
	ld.global.nc.f32 	%f56, [%rd12+128];
	st.shared.f32 	[%r3+128], %f56;
	ld.global.nc.f32 	%f57, [%rd12+192];
	st.shared.f32 	[%r3+192], %f57;
	bar.sync 	0;
	mov.b32 	%r50, 2048;
$L__BB0_2:
	ld.shared.f32 	%f58, [%r49+-2048];
	ld.shared.f32 	%f59, [%r48+-256];
	fma.rn.f32 	%f60, %f58, %f59, %f121;
	ld.shared.f32 	%f61, [%r48+-192];
	fma.rn.f32 	%f62, %f58, %f61, %f120;
	ld.shared.f32 	%f63, [%r48+-128];
	fma.rn.f32 	%f64, %f58, %f63, %f119;
	ld.shared.f32 	%f65, [%r48+-64];
	fma.rn.f32 	%f66, %f58, %f65, %f118;
	ld.shared.f32 	%f67, [%r49+-1024];
	fma.rn.f32 	%f68, %f67, %f59, %f117;
	fma.rn.f32 	%f69, %f67, %f61, %f116;
	fma.rn.f32 	%f70, %f67, %f63, %f115;
	fma.rn.f32 	%f71, %f67, %f65, %f114;
	ld.shared.f32 	%f72, [%r49];
	fma.rn.f32 	%f73, %f72, %f59, %f113;
	fma.rn.f32 	%f74, %f72, %f61, %f112;
	fma.rn.f32 	%f75, %f72, %f63, %f111;
	fma.rn.f32 	%f76, %f72, %f65, %f110;
	ld.shared.f32 	%f77, [%r49+1024];
	fma.rn.f32 	%f78, %f77, %f59, %f109;
	fma.rn.f32 	%f79, %f77, %f61, %f108;
	fma.rn.f32 	%f80, %f77, %f63, %f107;
	fma.rn.f32 	%f81, %f77, %f65, %f106;
	ld.shared.f32 	%f82, [%r49+-2044];
	ld.shared.f32 	%f83, [%r48];
	fma.rn.f32 	%f121, %f82, %f83, %f60;
	ld.shared.f32 	%f84, [%r48+64];
	fma.rn.f32 	%f120, %f82, %f84, %f62;
	ld.shared.f32 	%f85, [%r48+128];
	fma.rn.f32 	%f119, %f82, %f85, %f64;
	ld.shared.f32 	%f86, [%r48+192];
	fma.rn.f32 	%f118, %f82, %f86, %f66;
	ld.shared.f32 	%f87, [%r49+-1020];
	fma.rn.f32 	%f117, %f87, %f83, %f68;
	fma.rn.f32 	%f116, %f87, %f84, %f69;
	fma.rn.f32 	%f115, %f87, %f85, %f70;
	fma.rn.f32 	%f114, %f87, %f86, %f71;
	ld.shared.f32 	%f88, [%r49+4];
	fma.rn.f32 	%f113, %f88, %f83, %f73;
	fma.rn.f32 	%f112, %f88, %f84, %f74;
	fma.rn.f32 	%f111, %f88, %f85, %f75;
	fma.rn.f32 	%f110, %f88, %f86, %f76;
	ld.shared.f32 	%f89, [%r49+1028];
	fma.rn.f32 	%f109, %f89, %f83, %f78;
	fma.rn.f32 	%f108, %f89, %f84, %f79;
	fma.rn.f32 	%f107, %f89, %f85, %f80;
	fma.rn.f32 	%f106, %f89, %f86, %f81;
	add.s32 	%r50, %r50, 8;
	add.s32 	%r49, %r49, 8;
	add.s32 	%r48, %r48, 512;
	setp.ne.s32 	%p1, %r50, 2112;
	@%p1 bra 	$L__BB0_2;
	st.global.f32 	[%rd1], %f121;
	st.global.f32 	[%rd1+64], %f120;
	st.global.f32 	[%rd1+128], %f119;
	st.global.f32 	[%rd1+192], %f118;
	st.global.f32 	[%rd1+65536], %f117;
	st.global.f32 	[%rd1+65600], %f116;
	st.global.f32 	[%rd1+65664], %f115;
	st.global.f32 	[%rd1+65728], %f114;
	st.global.f32 	[%rd1+131072], %f113;
	st.global.f32 	[%rd1+131136], %f112;
	st.global.f32 	[%rd1+131200], %f111;
	st.global.f32 	[%rd1+131264], %f110;
	st.global.f32 	[%rd1+196608], %f109;
	st.global.f32 	[%rd1+196672], %f108;
	st.global.f32 	[%rd1+196736], %f107;
	st.global.f32 	[%rd1+196800], %f106;
	add.s32 	%r47, %r47, 1;
	setp.ne.s32 	%p2, %r47, 64;
	@%p2 bra 	$L__BB0_1;
	ret;

}


// ===== COMPILED SASS (sm_100) =====

	.target	sm_100

	.elftype	@"ET_EXEC"


//--------------------- .note.nv.tkinfo           --------------------------
	.section	.note.nv.tkinfo,"",@"SHT_NOTE"
	.sectionflags	@"SHF_NOTE_NV_TKINFO"
	.tkinfo
        /*0018*/ 	.word	0x00000002
        /*0030*/ 	.string	""
        /*0030*/ 	.string	"ptxas"
        /*0030*/ 	.string	"Cuda compilation tools, release 13.0, V13.0.88"
        /*0030*/ 	.string	"Build cuda_13.0.r13.0/compiler.36424714_0"
        /*0030*/ 	.string	"-arch sm_100 -m 64 "



//--------------------- .note.nv.cuinfo           --------------------------
	.section	.note.nv.cuinfo,"",@"SHT_NOTE"
	.sectionflags	@"SHF_NOTE_NV_CUINFO"
        /*0018*/ 	.short	0x0002
        /*001a*/ 	.short	0x0064
        /*001c*/ 	.short	0x0082
	.zero		2


//--------------------- .nv.info                  --------------------------
	.section	.nv.info,"",@"SHT_CUDA_INFO"
	.align	4


	//----- nvinfo : EIATTR_REGCOUNT
	.align		4
        /*0000*/ 	.byte	0x04, 0x2f
        /*0002*/ 	.short	(.L_1 - .L_0)
	.align		4
.L_0:
        /*0004*/ 	.word	index@(mm__kernel0)
        /*0008*/ 	.word	0x00000030


	//----- nvinfo : EIATTR_FRAME_SIZE
	.align		4
.L_1:
        /*000c*/ 	.byte	0x04, 0x11
        /*000e*/ 	.short	(.L_3 - .L_2)
	.align		4
.L_2:
        /*0010*/ 	.word	index@(mm__kernel0)
        /*0014*/ 	.word	0x00000000


	//----- nvinfo : EIATTR_MIN_STACK_SIZE
	.align		4
.L_3:
        /*0018*/ 	.byte	0x04, 0x12
        /*001a*/ 	.short	(.L_5 - .L_4)
	.align		4
.L_4:
        /*001c*/ 	.word	index@(mm__kernel0)
        /*0020*/ 	.word	0x00000000
.L_5:


//--------------------- .nv.compat                --------------------------
	.section	.nv.compat,"",@"SHT_CUDA_COMPAT_INFO"
	.align	4
        /*0000*/ 	.byte	0x02, 0x09, 0x00, 0x00, 0x02, 0x02, 0x01, 0x00, 0x02, 0x05, 0x05, 0x00, 0x03, 0x07, 0x01, 0x01
        /*0010*/ 	.byte	0x02, 0x03, 0x00, 0x00, 0x02, 0x06, 0x01, 0x00, 0x04, 0x0b, 0x08, 0x00, 0x09, 0x00, 0x00, 0x00
        /*0020*/ 	.byte	0x00, 0x00, 0x00, 0x00


//--------------------- .nv.info.mm__kernel0      --------------------------
	.section	.nv.info.mm__kernel0,"",@"SHT_CUDA_INFO"
	.sectionflags	@""
	.align	4


	//----- nvinfo : EIATTR_CUDA_API_VERSION
	.align		4
        /*0000*/ 	.byte	0x04, 0x37
        /*0002*/ 	.short	(.L_7 - .L_6)
.L_6:
        /*0004*/ 	.word	0x00000082


	//----- nvinfo : EIATTR_KPARAM_INFO
	.align		4
.L_7:
        /*0008*/ 	.byte	0x04, 0x17
        /*000a*/ 	.short	(.L_9 - .L_8)
.L_8:
        /*000c*/ 	.word	0x00000000
        /*0010*/ 	.short	0x0002
        /*0012*/ 	.short	0x0010
        /*0014*/ 	.byte	0x00, 0xf5, 0x21, 0x00


	//----- nvinfo : EIATTR_KPARAM_INFO
	.align		4
.L_9:
        /*0018*/ 	.byte	0x04, 0x17
        /*001a*/ 	.short	(.L_11 - .L_10)
.L_10:
        /*001c*/ 	.word	0x00000000
        /*0020*/ 	.short	0x0001
        /*0022*/ 	.short	0x0008
        /*0024*/ 	.byte	0x00, 0xf5, 0x21, 0x00


	//----- nvinfo : EIATTR_KPARAM_INFO
	.align		4
.L_11:
        /*0028*/ 	.byte	0x04, 0x17
        /*002a*/ 	.short	(.L_13 - .L_12)
.L_12:
        /*002c*/ 	.word	0x00000000
        /*0030*/ 	.short	0x0000
        /*0032*/ 	.short	0x0000
        /*0034*/ 	.byte	0x00, 0xf5, 0x21, 0x00


	//----- nvinfo : EIATTR_SPARSE_MMA_MASK
	.align		4
.L_13:
        /*0038*/ 	.byte	0x03, 0x50
        /*003a*/ 	.short	0x0000


	//----- nvinfo : EIATTR_MAXREG_COUNT
	.align		4
        /*003c*/ 	.byte	0x03, 0x1b
        /*003e*/ 	.short	0x00ff


	//----- nvinfo : EIATTR_NUM_BARRIERS
	.align		4
        /*0040*/ 	.byte	0x02, 0x4c
        /*0042*/ 	.byte	0x01
	.zero		1


	//----- nvinfo : EIATTR_MERCURY_ISA_VERSION
	.align		4
        /*0044*/ 	.byte	0x03, 0x5f
        /*0046*/ 	.short	0x0101


	//----- nvinfo : EIATTR_VRC_CTA_INIT_COUNT
	.align		4
        /*0048*/ 	.byte	0x02, 0x4a
	.zero		1
	.zero		1


	//----- nvinfo : EIATTR_EXIT_INSTR_OFFSETS
	.align		4
        /*004c*/ 	.byte	0x04, 0x1c
        /*004e*/ 	.short	(.L_15 - .L_14)


	//   ....[0]....
.L_14:
        /*0050*/ 	.word	0x00001170


	//----- nvinfo : EIATTR_CBANK_PARAM_SIZE
	.align		4
.L_15:
        /*0054*/ 	.byte	0x03, 0x19
        /*0056*/ 	.short	0x0018


	//----- nvinfo : EIATTR_PARAM_CBANK
	.align		4
        /*0058*/ 	.byte	0x04, 0x0a
        /*005a*/ 	.short	(.L_17 - .L_16)
	.align		4
.L_16:
        /*005c*/ 	.word	index@(.nv.constant0.mm__kernel0)
        /*0060*/ 	.short	0x0380
        /*0062*/ 	.short	0x0018


	//----- nvinfo : EIATTR_SW_WAR
	.align		4
.L_17:
        /*0064*/ 	.byte	0x04, 0x36
        /*0066*/ 	.short	(.L_19 - .L_18)
.L_18:
        /*0068*/ 	.word	0x00000008
.L_19:


//--------------------- .nv.callgraph             --------------------------
	.section	.nv.callgraph,"",@"SHT_CUDA_CALLGRAPH"
	.align	4
	.sectionentsize	8
	.align		4
        /*0000*/ 	.word	0x00000000
	.align		4
        /*0004*/ 	.word	0xffffffff
	.align		4
        /*0008*/ 	.word	0x00000000
	.align		4
        /*000c*/ 	.word	0xfffffffe
	.align		4
        /*0010*/ 	.word	0x00000000
	.align		4
        /*0014*/ 	.word	0xfffffffd
	.align		4
        /*0018*/ 	.word	0x00000000
	.align		4
        /*001c*/ 	.word	0xfffffffc


//--------------------- .text.mm__kernel0         --------------------------
	.section	.text.mm__kernel0,"ax",@progbits
	.align	128
        .global         mm__kernel0
        .type           mm__kernel0,@function
        .size           mm__kernel0,(.L_x_3 - mm__kernel0)
        .other          mm__kernel0,@"STO_CUDA_ENTRY STV_DEFAULT"
mm__kernel0:
.text.mm__kernel0:
[----:B------:R-:W-:Y:S01]  /*0000*/  LDC R1, c[0x0][0x37c] ;  /* 0x0000df00ff017b82 */ /* 0x000fe20000000800 */
[----:B------:R-:W0:Y:S07]  /*0010*/  S2R R5, SR_CTAID.Y ;  /* 0x0000000000057919 */ /* 0x000e2e0000002600 */
[----:B------:R-:W1:Y:S01]  /*0020*/  LDC.64 R6, c[0x0][0x380] ;  /* 0x0000e000ff067b82 */ /* 0x000e620000000a00 */
[----:B------:R-:W2:Y:S01]  /*0030*/  LDCU.64 UR8, c[0x0][0x358] ;  /* 0x00006b00ff0877ac */ /* 0x000ea20008000a00 */
[----:B------:R-:W-:Y:S01]  /*0040*/  HFMA2 R37, -RZ, RZ, 0, 0 ;  /* 0x00000000ff257431 */ /* 0x000fe200000001ff */
[----:B------:R-:W0:Y:S01]  /*0050*/  S2R R2, SR_TID.Y ;  /* 0x0000000000027919 */ /* 0x000e220000002200 */
[----:B------:R-:W-:Y:S01]  /*0060*/  HFMA2 R27, -RZ, RZ, 0, 0 ;  /* 0x00000000ff1b7431 */ /* 0x000fe200000001ff */
[----:B------:R-:W-:Y:S01]  /*0070*/  UMOV UR4, 0x400 ;  /* 0x0000040000047882 */ /* 0x000fe20000000000 */
[----:B------:R-:W-:Y:S01]  /*0080*/  HFMA2 R29, -RZ, RZ, 0, 0 ;  /* 0x00000000ff1d7431 */ /* 0x000fe200000001ff */
[----:B------:R-:W3:Y:S01]  /*0090*/  S2R R11, SR_TID.X ;  /* 0x00000000000b7919 */ /* 0x000ee20000002100 */
[----:B------:R-:W4:Y:S01]  /*00a0*/  S2UR UR5, SR_CgaCtaId ;  /* 0x00000000000579c3 */ /* 0x000f220000008800 */
[----:B------:R-:W-:Y:S01]  /*00b0*/  UIADD3 UR4, UPT, UPT, UR4, 0x1000, URZ ;  /* 0x0000100004047890 */ /* 0x000fe2000fffe0ff */
[----:B------:R-:W-:Y:S01]  /*00c0*/  HFMA2 R41, -RZ, RZ, 0, 0 ;  /* 0x00000000ff297431 */ /* 0x000fe200000001ff */
[----:B------:R-:W5:Y:S01]  /*00d0*/  S2R R3, SR_CTAID.X ;  /* 0x0000000000037919 */ /* 0x000f620000002500 */
[----:B------:R-:W-:Y:S01]  /*00e0*/  HFMA2 R19, -RZ, RZ, 0, 0 ;  /* 0x00000000ff137431 */ /* 0x000fe200000001ff */
[----:B------:R-:W-:-:S02]  /*00f0*/  CS2R R34, SRZ ;  /* 0x0000000000227805 */ /* 0x000fc4000001ff00 */
[----:B------:R-:W-:Y:S02]  /*0100*/  MOV R25, RZ ;  /* 0x000000ff00197202 */ /* 0x000fe40000000f00 */
[----:B------:R-:W-:Y:S02]  /*0110*/  CS2R R20, SRZ ;  /* 0x0000000000147805 */ /* 0x000fe4000001ff00 */
[----:B------:R-:W-:Y:S02]  /*0120*/  MOV R33, RZ ;  /* 0x000000ff00217202 */ /* 0x000fe40000000f00 */
[----:B------:R-:W-:Y:S02]  /*0130*/  CS2R R16, SRZ ;  /* 0x0000000000107805 */ /* 0x000fe4000001ff00 */
[----:B------:R-:W-:Y:S02]  /*0140*/  MOV R39, RZ ;  /* 0x000000ff00277202 */ /* 0x000fe40000000f00 */
[----:B------:R-:W-:-:S02]  /*0150*/  MOV R23, RZ ;  /* 0x000000ff00177202 */ /* 0x000fc40000000f00 */
[----:B------:R-:W-:Y:S01]  /*0160*/  MOV R45, RZ ;  /* 0x000000ff002d7202 */ /* 0x000fe20000000f00 */
[----:B----4-:R-:W-:Y:S01]  /*0170*/  ULEA UR4, UR5, UR4, 0x18 ;  /* 0x0000000405047291 */ /* 0x010fe2000f8ec0ff */
[----:B0-----:R-:W-:Y:S02]  /*0180*/  LEA R5, R5, R2, 0x6 ;  /* 0x0000000205057211 */ /* 0x001fe400078e30ff */
[----:B---3--:R-:W-:-:S04]  /*0190*/  SHF.L.U32 R0, R11, 0xa, RZ ;  /* 0x0000000a0b007819 */ /* 0x008fc800000006ff */
[C---:B------:R-:W-:Y:S02]  /*01a0*/  IADD3 R5, PT, PT, R0.reuse, R5, RZ ;  /* 0x0000000500057210 */ /* 0x040fe40007ffe0ff */
[----:B------:R-:W-:Y:S02]  /*01b0*/  LOP3.LUT R0, R0, R2, RZ, 0xfc, !PT ;  /* 0x0000000200007212 */ /* 0x000fe400078efcff */
[C---:B-----5:R-:W-:Y:S02]  /*01c0*/  LEA R9, R3.reuse, R5, 0x10 ;  /* 0x0000000503097211 */ /* 0x060fe400078e80ff */
[----:B------:R-:W-:Y:S01]  /*01d0*/  LEA R3, R3, R0, 0x10 ;  /* 0x0000000003037211 */ /* 0x000fe200078e80ff */
[----:B------:R-:W-:Y:S02]  /*01e0*/  IMAD R2, R11, -0x3f0, R0 ;  /* 0xfffffc100b027824 */ /* 0x000fe400078e0200 */
[----:B------:R-:W-:Y:S02]  /*01f0*/  HFMA2 R0, -RZ, RZ, 0, 0 ;  /* 0x00000000ff007431 */ /* 0x000fe400000001ff */
[----:B-1----:R-:W-:-:S04]  /*0200*/  IMAD.WIDE R6, R9, 0x4, R6 ;  /* 0x0000000409067825 */ /* 0x002fc800078e0206 */
[----:B------:R-:W-:Y:S01]  /*0210*/  IMAD R2, R11, 0x30, R2 ;  /* 0x000000300b027824 */ /* 0x000fe200078e0202 */
[----:B--2---:R0:W-:Y:S04]  /*0220*/  STG.E desc[UR8][R6.64], RZ ;  /* 0x000000ff06007986 */ /* 0x0041e8000c101908 */
[----:B------:R0:W-:Y:S01]  /*0230*/  STG.E desc[UR8][R6.64+0x40], RZ ;  /* 0x000040ff06007986 */ /* 0x0001e2000c101908 */
[----:B------:R-:W-:-:S03]  /*0240*/  LEA R2, R2, UR4, 0x2 ;  /* 0x0000000402027c11 */ /* 0x000fc6000f8e10ff */
[----:B------:R0:W-:Y:S04]  /*0250*/  STG.E desc[UR8][R6.64+0x80], RZ ;  /* 0x000080ff06007986 */ /* 0x0001e8000c101908 */
        /* <DEDUP_REMOVED lines=8> */
[----:B------:R0:W-:Y:S02]  /*02e0*/  STG.E desc[UR8][R6.64+0x200c0], RZ ;  /* 0x0200c0ff06007986 */ /* 0x0001e4000c101908 */
.L_x_1:
[----:B-1----:R-:W1:Y:S01]  /*02f0*/  LDC.64 R10, c[0x0][0x388] ;  /* 0x0000e200ff0a7b82 */ /* 0x002e620000000a00 */
[C---:B------:R-:W-:Y:S02]  /*0300*/  LEA R13, R0.reuse, R3, 0x4 ;  /* 0x00000003000d7211 */ /* 0x040fe400078e20ff */
[----:B------:R-:W-:-:S05]  /*0310*/  LEA R15, R0, R5, 0xe ;  /* 0x00000005000f7211 */ /* 0x000fca00078e70ff */
[----:B------:R-:W2:Y:S01]  /*0320*/  LDC.64 R8, c[0x0][0x390] ;  /* 0x0000e400ff087b82 */ /* 0x000ea20000000a00 */
[----:B-1----:R-:W-:-:S05]  /*0330*/  IMAD.WIDE R10, R13, 0x4, R10 ;  /* 0x000000040d0a7825 */ /* 0x002fca00078e020a */
[----:B------:R-:W3:Y:S01]  /*0340*/  LDG.E.CONSTANT R4, desc[UR8][R10.64] ;  /* 0x000000080a047981 */ /* 0x000ee2000c1e9900 */
[----:B--2---:R-:W-:-:S03]  /*0350*/  IMAD.WIDE.U32 R8, R15, 0x4, R8 ;  /* 0x000000040f087825 */ /* 0x004fc600078e0008 */
[----:B------:R-:W2:Y:S04]  /*0360*/  LDG.E.CONSTANT R12, desc[UR8][R10.64+0x10000] ;  /* 0x010000080a0c7981 */ /* 0x000ea8000c1e9900 */
[----:B------:R-:W4:Y:S04]  /*0370*/  LDG.E.CONSTANT R14, desc[UR8][R10.64+0x20000] ;  /* 0x020000080a0e7981 */ /* 0x000f28000c1e9900 */
[----:B------:R1:W5:Y:S04]  /*0380*/  LDG.E.CONSTANT R18, desc[UR8][R10.64+0x30000] ;  /* 0x030000080a127981 */ /* 0x000368000c1e9900 */
[----:B------:R-:W5:Y:S04]  /*0390*/  LDG.E.CONSTANT R13, desc[UR8][R8.64] ;  /* 0x00000008080d7981 */ /* 0x000f68000c1e9900 */
[----:B------:R-:W5:Y:S04]  /*03a0*/  LDG.E.CONSTANT R15, desc[UR8][R8.64+0x40] ;  /* 0x00004008080f7981 */ /* 0x000f68000c1e9900 */
[----:B------:R-:W5:Y:S04]  /*03b0*/  LDG.E.CONSTANT R31, desc[UR8][R8.64+0x80] ;  /* 0x00008008081f7981 */ /* 0x000f68000c1e9900 */
[----:B------:R-:W5:Y:S01]  /*03c0*/  LDG.E.CONSTANT R43, desc[UR8][R8.64+0xc0] ;  /* 0x0000c008082b7981 */ /* 0x000f62000c1e9900 */
[----:B------:R-:W0:Y:S01]  /*03d0*/  S2R R22, SR_TID.X ;  /* 0x0000000000167919 */ /* 0x000e220000002100 */
[----:B------:R-:W1:Y:S01]  /*03e0*/  S2R R32, SR_TID.Y ;  /* 0x0000000000207919 */ /* 0x000e620000002200 */
[----:B------:R-:W1:Y:S01]  /*03f0*/  S2UR UR5, SR_CgaCtaId ;  /* 0x00000000000579c3 */ /* 0x000e620000008800 */
[----:B------:R-:W-:Y:S01]  /*0400*/  UMOV UR4, 0x400 ;  /* 0x0000040000047882 */ /* 0x000fe20000000000 */
[----:B0-----:R-:W-:-:S04]  /*0410*/  SHF.L.U32 R24, R22, 0xa, RZ ;  /* 0x0000000a16187819 */ /* 0x001fc800000006ff */
[----:B-1----:R-:W-:Y:S01]  /*0420*/  LOP3.LUT R24, R24, R32, RZ, 0xfc, !PT ;  /* 0x0000002018187212 */ /* 0x002fe200078efcff */
[----:B------:R-:W-:-:S04]  /*0430*/  ULEA UR6, UR5, UR4, 0x18 ;  /* 0x0000000405067291 */ /* 0x000fc8000f8ec0ff */
[----:B------:R-:W-:-:S05]  /*0440*/  IMAD R11, R22, -0x3f0, R24 ;  /* 0xfffffc10160b7824 */ /* 0x000fca00078e0218 */
[----:B------:R-:W-:Y:S01]  /*0450*/  LEA R11, R11, UR6, 0x2 ;  /* 0x000000060b0b7c11 */ /* 0x000fe2000f8e10ff */
[----:B------:R-:W-:Y:S01]  /*0460*/  BAR.SYNC.DEFER_BLOCKING 0x0 ;  /* 0x0000000000007b1d */ /* 0x000fe20000010000 */
[----:B------:R-:W-:-:S04]  /*0470*/  UIADD3 UR4, UPT, UPT, UR4, 0x1000, URZ ;  /* 0x0000100004047890 */ /* 0x000fc8000fffe0ff */
[----:B------:R-:W-:-:S06]  /*0480*/  ULEA UR4, UR5, UR4, 0x18 ;  /* 0x0000000405047291 */ /* 0x000fcc000f8ec0ff */
[----:B------:R-:W-:Y:S01]  /*0490*/  LEA R32, R32, UR4, 0x2 ;  /* 0x0000000420207c11 */ /* 0x000fe2000f8e10ff */
[----:B------:R-:W-:-:S03]  /*04a0*/  UMOV UR4, 0x800 ;  /* 0x0000080000047882 */ /* 0x000fc60000000000 */
[----:B------:R-:W-:Y:S01]  /*04b0*/  IADD3 R32, PT, PT, R32, 0x100, RZ ;  /* 0x0000010020207810 */ /* 0x000fe20007ffe0ff */
[----:B---3--:R0:W-:Y:S04]  /*04c0*/  STS [R11], R4 ;  /* 0x000000040b007388 */ /* 0x0081e80000000800 */
[----:B--2---:R1:W-:Y:S04]  /*04d0*/  STS [R11+0x400], R12 ;  /* 0x0004000c0b007388 */ /* 0x0043e80000000800 */
[----:B----4-:R1:W-:Y:S04]  /*04e0*/  STS [R11+0x800], R14 ;  /* 0x0008000e0b007388 */ /* 0x0103e80000000800 */
[----:B-----5:R1:W-:Y:S04]  /*04f0*/  STS [R11+0xc00], R18 ;  /* 0x000c00120b007388 */ /* 0x0203e80000000800 */
[----:B------:R1:W-:Y:S04]  /*0500*/  STS [R2], R13 ;  /* 0x0000000d02007388 */ /* 0x0003e80000000800 */
[----:B------:R1:W-:Y:S04]  /*0510*/  STS [R2+0x40], R15 ;  /* 0x0000400f02007388 */ /* 0x0003e80000000800 */
[----:B------:R1:W-:Y:S04]  /*0520*/  STS [R2+0x80], R31 ;  /* 0x0000801f02007388 */ /* 0x0003e80000000800 */
[----:B------:R1:W-:Y:S01]  /*0530*/  STS [R2+0xc0], R43 ;  /* 0x0000c02b02007388 */ /* 0x0003e20000000800 */
[----:B0-----:R-:W-:-:S04]  /*0540*/  LEA R4, R22, UR6, 0x6 ;  /* 0x0000000616047c11 */ /* 0x001fc8000f8e30ff */
[----:B------:R-:W-:Y:S01]  /*0550*/  IADD3 R4, PT, PT, R4, 0x800, RZ ;  /* 0x0000080004047810 */ /* 0x000fe20007ffe0ff */
[----:B------:R-:W-:Y:S06]  /*0560*/  BAR.SYNC.DEFER_BLOCKING 0x0 ;  /* 0x0000000000007b1d */ /* 0x000fec0000010000 */
.L_x_0:
[----:B------:R-:W-:Y:S01]  /*0570*/  LDS R38, [R32+-0x100] ;  /* 0xffff000020267984 */ /* 0x000fe20000000800 */
[----:B------:R-:W-:-:S03]  /*0580*/  UIADD3 UR4, UPT, UPT, UR4, 0x20, URZ ;  /* 0x0000002004047890 */ /* 0x000fc6000fffe0ff */
[----:B-1----:R-:W0:Y:S01]  /*0590*/  LDS.128 R8, [R4+-0x800] ;  /* 0xfff8000004087984 */ /* 0x002e220000000c00 */
[----:B------:R-:W-:-:S03]  /*05a0*/  UISETP.NE.AND UP0, UPT, UR4, 0x840, UPT ;  /* 0x000008400400788c */ /* 0x000fc6000bf05270 */
[----:B------:R-:W1:Y:S04]  /*05b0*/  LDS R36, [R32+-0xc0] ;  /* 0xffff400020247984 */ /* 0x000e680000000800 */
[----:B------:R-:W2:Y:S04]  /*05c0*/  LDS R28, [R32+-0x80] ;  /* 0xffff8000201c7984 */ /* 0x000ea80000000800 */
[----:B------:R-:W3:Y:S04]  /*05d0*/  LDS R31, [R32+-0x40] ;  /* 0xffffc000201f7984 */ /* 0x000ee80000000800 */
[----:B------:R-:W4:Y:S01]  /*05e0*/  LDS.128 R12, [R4+-0x400] ;  /* 0xfffc0000040c7984 */ /* 0x000f220000000c00 */
[C---:B0-----:R-:W-:Y:S01]  /*05f0*/  FFMA R26, R8.reuse, R38, R17 ;  /* 0x00000026081a7223 */ /* 0x041fe20000000011 */
[C---:B-1----:R-:W-:Y:S01]  /*0600*/  FFMA R30, R8.reuse, R36, R19 ;  /* 0x00000024081e7223 */ /* 0x042fe20000000013 */
[C---:B--2---:R-:W-:Y:S01]  /*0610*/  FFMA R24, R8.reuse, R28, R45 ;  /* 0x0000001c08187223 */ /* 0x044fe2000000002d */
[----:B---3--:R-:W-:-:S02]  /*0620*/  FFMA R8, R8, R31, R16 ;  /* 0x0000001f08087223 */ /* 0x008fc40000000010 */
[----:B------:R-:W0:Y:S01]  /*0630*/  LDS.128 R16, [R4] ;  /* 0x0000000004107984 */ /* 0x000e220000000c00 */
[-C--:B----4-:R-:W-:Y:S01]  /*0640*/  FFMA R42, R38, R12.reuse, R41 ;  /* 0x0000000c262a7223 */ /* 0x090fe20000000029 */
[-C--:B------:R-:W-:Y:S01]  /*0650*/  FFMA R40, R36, R12.reuse, R23 ;  /* 0x0000000c24287223 */ /* 0x080fe20000000017 */
[-C--:B------:R-:W-:Y:S01]  /*0660*/  FFMA R44, R28, R12.reuse, R21 ;  /* 0x0000000c1c2c7223 */ /* 0x080fe20000000015 */
[C---:B------:R-:W-:Y:S02]  /*0670*/  FFMA R12, R31.reuse, R12, R20 ;  /* 0x0000000c1f0c7223 */ /* 0x040fe40000000014 */
[----:B------:R-:W1:Y:S01]  /*0680*/  LDS.128 R20, [R4+0x400] ;  /* 0x0004000004147984 */ /* 0x000e620000000c00 */
[-C--:B0-----:R-:W-:Y:S01]  /*0690*/  FFMA R35, R38, R16.reuse, R35 ;  /* 0x0000001026237223 */ /* 0x081fe20000000023 */
[-C--:B------:R-:W-:Y:S01]  /*06a0*/  FFMA R29, R36, R16.reuse, R29 ;  /* 0x00000010241d7223 */ /* 0x080fe2000000001d */
[-C--:B------:R-:W-:Y:S01]  /*06b0*/  FFMA R39, R28, R16.reuse, R39 ;  /* 0x000000101c277223 */ /* 0x080fe20000000027 */
[----:B------:R-:W-:-:S02]  /*06c0*/  FFMA R16, R31, R16, R27 ;  /* 0x000000101f107223 */ /* 0x000fc4000000001b */
[----:B------:R-:W0:Y:S01]  /*06d0*/  LDS R27, [R32+0x40] ;  /* 0x00004000201b7984 */ /* 0x000e220000000800 */
[-C--:B-1----:R-:W-:Y:S01]  /*06e0*/  FFMA R38, R38, R20.reuse, R33 ;  /* 0x0000001426267223 */ /* 0x082fe20000000021 */
[-C--:B------:R-:W-:Y:S02]  /*06f0*/  FFMA R37, R36, R20.reuse, R37 ;  /* 0x0000001424257223 */ /* 0x080fe40000000025 */
[----:B------:R-:W1:Y:S01]  /*0700*/  LDS R33, [R32] ;  /* 0x0000000020217984 */ /* 0x000e620000000800 */
[-C--:B------:R-:W-:Y:S01]  /*0710*/  FFMA R28, R28, R20.reuse, R25 ;  /* 0x000000141c1c7223 */ /* 0x080fe20000000019 */
[----:B------:R-:W-:Y:S02]  /*0720*/  FFMA R20, R31, R20, R34 ;  /* 0x000000141f147223 */ /* 0x000fe40000000022 */
[----:B------:R-:W2:Y:S04]  /*0730*/  LDS R36, [R32+0x80] ;  /* 0x0000800020247984 */ /* 0x000ea80000000800 */
[----:B------:R-:W3:Y:S04]  /*0740*/  LDS R25, [R32+0xc0] ;  /* 0x0000c00020197984 */ /* 0x000ee80000000800 */
[----:B------:R-:W4:Y:S01]  /*0750*/  LDS R34, [R32+0x180] ;  /* 0x0001800020227984 */ /* 0x000f220000000800 */
[C---:B0-----:R-:W-:Y:S01]  /*0760*/  FFMA R43, R27.reuse, R9, R30 ;  /* 0x000000091b2b7223 */ /* 0x041fe2000000001e */
[C---:B------:R-:W-:Y:S01]  /*0770*/  FFMA R45, R27.reuse, R13, R40 ;  /* 0x0000000d1b2d7223 */ /* 0x040fe20000000028 */
[C---:B------:R-:W-:Y:S01]  /*0780*/  FFMA R29, R27.reuse, R17, R29 ;  /* 0x000000111b1d7223 */ /* 0x040fe2000000001d */
[----:B------:R-:W-:Y:S01]  /*0790*/  FFMA R37, R27, R21, R37 ;  /* 0x000000151b257223 */ /* 0x000fe20000000025 */
[C---:B-1----:R-:W-:Y:S01]  /*07a0*/  FFMA R31, R33.reuse, R9, R26 ;  /* 0x00000009211f7223 */ /* 0x042fe2000000001a */
[----:B------:R-:W0:Y:S01]  /*07b0*/  LDS R30, [R32+0x1c0] ;  /* 0x0001c000201e7984 */ /* 0x000e220000000800 */
[C---:B------:R-:W-:Y:S01]  /*07c0*/  FFMA R41, R33.reuse, R13, R42 ;  /* 0x0000000d21297223 */ /* 0x040fe2000000002a */
[C---:B------:R-:W-:Y:S01]  /*07d0*/  FFMA R35, R33.reuse, R17, R35 ;  /* 0x0000001121237223 */ /* 0x040fe20000000023 */
[C---:B--2---:R-:W-:Y:S01]  /*07e0*/  FFMA R27, R36.reuse, R9, R24 ;  /* 0x00000009241b7223 */ /* 0x044fe20000000018 */
[----:B------:R-:W1:Y:S01]  /*07f0*/  LDS R26, [R32+0x100] ;  /* 0x00010000201a7984 */ /* 0x000e620000000800 */
[C---:B------:R-:W-:Y:S01]  /*0800*/  FFMA R44, R36.reuse, R13, R44 ;  /* 0x0000000d242c7223 */ /* 0x040fe2000000002c */
[C---:B------:R-:W-:Y:S01]  /*0810*/  FFMA R39, R36.reuse, R17, R39 ;  /* 0x0000001124277223 */ /* 0x040fe20000000027 */
[-C--:B------:R-:W-:Y:S01]  /*0820*/  FFMA R36, R36, R21.reuse, R28 ;  /* 0x0000001524247223 */ /* 0x080fe2000000001c */
[----:B------:R-:W2:Y:S01]  /*0830*/  LDS R24, [R32+0x140] ;  /* 0x0001400020187984 */ /* 0x000ea20000000800 */
[----:B------:R-:W-:Y:S01]  /*0840*/  FFMA R33, R33, R21, R38 ;  /* 0x0000001521217223 */ /* 0x000fe20000000026 */
[C---:B---3--:R-:W-:Y:S01]  /*0850*/  FFMA R9, R25.reuse, R9, R8 ;  /* 0x0000000919097223 */ /* 0x048fe20000000008 */
[C---:B------:R-:W-:Y:S01]  /*0860*/  FFMA R13, R25.reuse, R13, R12 ;  /* 0x0000000d190d7223 */ /* 0x040fe2000000000c */
[----:B------:R-:W3:Y:S01]  /*0870*/  LDS R28, [R32+0x200] ;  /* 0x00020000201c7984 */ /* 0x000ee20000000800 */
[C---:B------:R-:W-:Y:S01]  /*0880*/  FFMA R21, R25.reuse, R21, R20 ;  /* 0x0000001519157223 */ /* 0x040fe20000000014 */
[----:B------:R-:W-:Y:S01]  /*0890*/  FFMA R17, R25, R17, R16 ;  /* 0x0000001119117223 */ /* 0x000fe20000000010 */
[C---:B----4-:R-:W-:Y:S01]  /*08a0*/  FFMA R38, R34.reuse, R10, R27 ;  /* 0x0000000a22267223 */ /* 0x050fe2000000001b */
[----:B------:R-:W4:Y:S01]  /*08b0*/  LDS R8, [R32+0x240] ;  /* 0x0002400020087984 */ /* 0x000f220000000800 */
[C---:B------:R-:W-:Y:S01]  /*08c0*/  FFMA R36, R34.reuse, R22, R36 ;  /* 0x0000001622247223 */ /* 0x040fe20000000024 */
[C---:B------:R-:W-:Y:S01]  /*08d0*/  FFMA R44, R34.reuse, R14, R44 ;  /* 0x0000000e222c7223 */ /* 0x040fe2000000002c */
[----:B------:R-:W-:-:S02]  /*08e0*/  FFMA R42, R34, R18, R39 ;  /* 0x00000012222a7223 */ /* 0x000fc40000000027 */
[----:B------:R-:W-:Y:S01]  /*08f0*/  LDS R39, [R32+0x3c0] ;  /* 0x0003c00020277984 */ /* 0x000fe20000000800 */
[----:B0-----:R-:W-:Y:S01]  /*0900*/  FFMA R34, R30, R18, R17 ;  /* 0x000000121e227223 */ /* 0x001fe20000000011 */
[C---:B-1----:R-:W-:Y:S01]  /*0910*/  FFMA R31, R26.reuse, R10, R31 ;  /* 0x0000000a1a1f7223 */ /* 0x042fe2000000001f */
[C---:B------:R-:W-:Y:S01]  /*0920*/  FFMA R12, R26.reuse, R14, R41 ;  /* 0x0000000e1a0c7223 */ /* 0x040fe20000000029 */
[C---:B------:R-:W-:Y:S01]  /*0930*/  FFMA R20, R26.reuse, R18, R35 ;  /* 0x000000121a147223 */ /* 0x040fe20000000023 */
[----:B------:R-:W-:Y:S01]  /*0940*/  FFMA R26, R26, R22, R33 ;  /* 0x000000161a1a7223 */ /* 0x000fe20000000021 */
[C---:B--2---:R-:W-:Y:S01]  /*0950*/  FFMA R43, R24.reuse, R10, R43 ;  /* 0x0000000a182b7223 */ /* 0x044fe2000000002b */
[----:B------:R-:W-:Y:S01]  /*0960*/  FFMA R16, R24, R14, R45 ;  /* 0x0000000e18107223 */ /* 0x000fe2000000002d */
[----:B------:R-:W-:Y:S01]  /*0970*/  FFMA R10, R30, R10, R9 ;  /* 0x0000000a1e0a7223 */ /* 0x000fe20000000009 */
[----:B------:R-:W0:Y:S01]  /*0980*/  LDS R45, [R32+0x2c0] ;  /* 0x0002c000202d7984 */ /* 0x000e220000000800 */
[-C--:B------:R-:W-:Y:S01]  /*0990*/  FFMA R37, R24, R22.reuse, R37 ;  /* 0x0000001618257223 */ /* 0x080fe20000000025 */
[----:B------:R-:W-:Y:S01]  /*09a0*/  FFMA R22, R30, R22, R21 ;  /* 0x000000161e167223 */ /* 0x000fe20000000015 */
[----:B------:R-:W-:Y:S01]  /*09b0*/  FFMA R40, R24, R18, R29 ;  /* 0x0000001218287223 */ /* 0x000fe2000000001d */
[----:B------:R-:W1:Y:S01]  /*09c0*/  LDS R9, [R32+0x280] ;  /* 0x0002800020097984 */ /* 0x000e620000000800 */
[----:B------:R-:W-:Y:S01]  /*09d0*/  FFMA R14, R30, R14, R13 ;  /* 0x0000000e1e0e7223 */ /* 0x000fe2000000000d */
[C---:B---3--:R-:W-:Y:S01]  /*09e0*/  FFMA R21, R28.reuse, R23, R26 ;  /* 0x000000171c157223 */ /* 0x048fe2000000001a */
[C---:B------:R-:W-:Y:S01]  /*09f0*/  FFMA R41, R28.reuse, R11, R31 ;  /* 0x0000000b1c297223 */ /* 0x040fe2000000001f */
[C---:B------:R-:W-:Y:S01]  /*0a00*/  FFMA R13, R28.reuse, R15, R12 ;  /* 0x0000000f1c0d7223 */ /* 0x040fe2000000000c */
[----:B------:R-:W-:Y:S01]  /*0a10*/  FFMA R17, R28, R19, R20 ;  /* 0x000000131c117223 */ /* 0x000fe20000000014 */
[----:B------:R-:W-:Y:S01]  /*0a20*/  LDS R18, [R32+0x300] ;  /* 0x0003000020127984 */ /* 0x000fe20000000800 */
[C---:B----4-:R-:W-:Y:S01]  /*0a30*/  FFMA R20, R8.reuse, R11, R43 ;  /* 0x0000000b08147223 */ /* 0x050fe2000000002b */
[C---:B------:R-:W-:Y:S01]  /*0a40*/  FFMA R12, R8.reuse, R15, R16 ;  /* 0x0000000f080c7223 */ /* 0x040fe20000000010 */
[C---:B------:R-:W-:Y:S01]  /*0a50*/  FFMA R40, R8.reuse, R19, R40 ;  /* 0x0000001308287223 */ /* 0x040fe20000000028 */
[----:B------:R-:W-:Y:S01]  /*0a60*/  LDS R33, [R32+0x340] ;  /* 0x0003400020217984 */ /* 0x000fe20000000800 */
[----:B------:R-:W-:-:S03]  /*0a70*/  FFMA R16, R8, R23, R37 ;  /* 0x0000001708107223 */ /* 0x000fc60000000025 */
[----:B------:R-:W-:Y:S04]  /*0a80*/  LDS R35, [R32+0x380] ;  /* 0x0003800020237984 */ /* 0x000fe80000000800 */
[----:B------:R-:W2:Y:S04]  /*0a90*/  LDS.128 R24, [R4+-0x7f0] ;  /* 0xfff8100004187984 */ /* 0x000ea80000000c00 */
[----:B------:R-:W3:Y:S01]  /*0aa0*/  LDS.128 R28, [R4+-0x3f0] ;  /* 0xfffc1000041c7984 */ /* 0x000ee20000000c00 */
[C---:B0-----:R-:W-:Y:S01]  /*0ab0*/  FFMA R10, R45.reuse, R11, R10 ;  /* 0x0000000b2d0a7223 */ /* 0x041fe2000000000a */
[C---:B------:R-:W-:Y:S01]  /*0ac0*/  FFMA R14, R45.reuse, R15, R14 ;  /* 0x0000000f2d0e7223 */ /* 0x040fe2000000000e */
[C---:B------:R-:W-:Y:S01]  /*0ad0*/  FFMA R34, R45.reuse, R19, R34 ;  /* 0x000000132d227223 */ /* 0x040fe20000000022 */
[----:B------:R-:W-:Y:S01]  /*0ae0*/  FFMA R22, R45, R23, R22 ;  /* 0x000000172d167223 */ /* 0x000fe20000000016 */
[C---:B-1----:R-:W-:Y:S01]  /*0af0*/  FFMA R38, R9.reuse, R11, R38 ;  /* 0x0000000b09267223 */ /* 0x042fe20000000026 */
[C---:B------:R-:W-:Y:S01]  /*0b00*/  FFMA R44, R9.reuse, R15, R44 ;  /* 0x0000000f092c7223 */ /* 0x040fe2000000002c */
[C---:B------:R-:W-:Y:S01]  /*0b10*/  FFMA R42, R9.reuse, R19, R42 ;  /* 0x00000013092a7223 */ /* 0x040fe2000000002a */
[----:B------:R-:W-:Y:S01]  /*0b20*/  FFMA R36, R9, R23, R36 ;  /* 0x0000001709247223 */ /* 0x000fe20000000024 */
[C---:B--2---:R-:W-:Y:S01]  /*0b30*/  FFMA R41, R24.reuse, R18, R41 ;  /* 0x0000001218297223 */ /* 0x044fe20000000029 */
[C---:B------:R-:W-:Y:S01]  /*0b40*/  FFMA R20, R24.reuse, R33, R20 ;  /* 0x0000002118147223 */ /* 0x040fe20000000014 */
[C---:B------:R-:W-:Y:S01]  /*0b50*/  FFMA R38, R24.reuse, R35, R38 ;  /* 0x0000002318267223 */ /* 0x040fe20000000026 */
[----:B------:R-:W-:Y:S01]  /*0b60*/  FFMA R24, R24, R39, R10 ;  /* 0x0000002718187223 */ /* 0x000fe2000000000a */
[-C--:B---3--:R-:W-:Y:S01]  /*0b70*/  FFMA R19, R18, R28.reuse, R13 ;  /* 0x0000001c12137223 */ /* 0x088fe2000000000d */
[-C--:B------:R-:W-:Y:S01]  /*0b80*/  FFMA R23, R33, R28.reuse, R12 ;  /* 0x0000001c21177223 */ /* 0x080fe2000000000c */
[-C--:B------:R-:W-:Y:S01]  /*0b90*/  FFMA R44, R35, R28.reuse, R44 ;  /* 0x0000001c232c7223 */ /* 0x080fe2000000002c */
[----:B------:R-:W0:Y:S01]  /*0ba0*/  LDS.128 R8, [R4+0x10] ;  /* 0x0000100004087984 */ /* 0x000e220000000c00 */
[----:B------:R-:W-:-:S03]  /*0bb0*/  FFMA R28, R39, R28, R14 ;  /* 0x0000001c271c7223 */ /* 0x000fc6000000000e */
[----:B------:R1:W2:Y:S02]  /*0bc0*/  LDS.128 R12, [R4+0x410] ;  /* 0x00041000040c7984 */ /* 0x0002a40000000c00 */
[----:B-1----:R-:W-:Y:S01]  /*0bd0*/  IADD3 R4, PT, PT, R4, 0x20, RZ ;  /* 0x0000002004047810 */ /* 0x002fe20007ffe0ff */
[CC--:B0-----:R-:W-:Y:S01]  /*0be0*/  FFMA R17, R18.reuse, R8.reuse, R17 ;  /* 0x0000000812117223 */ /* 0x0c1fe20000000011 */
[-C--:B------:R-:W-:Y:S01]  /*0bf0*/  FFMA R40, R33, R8.reuse, R40 ;  /* 0x0000000821287223 */ /* 0x080fe20000000028 */
[-C--:B------:R-:W-:Y:S01]  /*0c00*/  FFMA R42, R35, R8.reuse, R42 ;  /* 0x00000008232a7223 */ /* 0x080fe2000000002a */
[----:B------:R-:W-:Y:S01]  /*0c10*/  FFMA R34, R39, R8, R34 ;  /* 0x0000000827227223 */ /* 0x000fe20000000022 */
[-C--:B--2---:R-:W-:Y:S01]  /*0c20*/  FFMA R18, R18, R12.reuse, R21 ;  /* 0x0000000c12127223 */ /* 0x084fe20000000015 */
[----:B------:R-:W0:Y:S01]  /*0c30*/  LDS R8, [R32+0x440] ;  /* 0x0004400020087984 */ /* 0x000e220000000800 */
[-C--:B------:R-:W-:Y:S01]  /*0c40*/  FFMA R16, R33, R12.reuse, R16 ;  /* 0x0000000c21107223 */ /* 0x080fe20000000010 */
[-C--:B------:R-:W-:Y:S01]  /*0c50*/  FFMA R36, R35, R12.reuse, R36 ;  /* 0x0000000c23247223 */ /* 0x080fe20000000024 */
[----:B------:R-:W-:Y:S01]  /*0c60*/  FFMA R22, R39, R12, R22 ;  /* 0x0000000c27167223 */ /* 0x000fe20000000016 */
[----:B------:R-:W1:Y:S04]  /*0c70*/  LDS R21, [R32+0x480] ;  /* 0x0004800020157984 */ /* 0x000e680000000800 */
        /* <DEDUP_REMOVED lines=11> */
[----:B------:R-:W-:Y:S01]  /*0d30*/  FFMA R21, R21, R13, R36 ;  /* 0x0000000d15157223 */ /* 0x000fe20000000024 */
[----:B------:R-:W1:Y:S01]  /*0d40*/  LDS R20, [R32+0x580] ;  /* 0x0005800020147984 */ /* 0x000e620000000800 */
[C---:B--2---:R-:W-:Y:S01]  /*0d50*/  FFMA R41, R33.reuse, R25, R41 ;  /* 0x0000001921297223 */ /* 0x044fe20000000029 */
[C---:B------:R-:W-:Y:S01]  /*0d60*/  FFMA R19, R33.reuse, R29, R19 ;  /* 0x0000001d21137223 */ /* 0x040fe20000000013 */
[C---:B------:R-:W-:Y:S01]  /*0d70*/  FFMA R17, R33.reuse, R9, R17 ;  /* 0x0000000921117223 */ /* 0x040fe20000000011 */
        /* <DEDUP_REMOVED lines=11> */
[----:B------:R-:W-:Y:S01]  /*0e30*/  FFMA R12, R12, R14, R33 ;  /* 0x0000000e0c0c7223 */ /* 0x000fe20000000021 */
[----:B------:R-:W5:Y:S04]  /*0e40*/  LDS R18, [R32+0x640] ;  /* 0x0006400020127984 */ /* 0x000f680000000800 */
[----:B------:R0:W5:Y:S02]  /*0e50*/  LDS R34, [R32+0x6c0] ;  /* 0x0006c00020227984 */ /* 0x0001640000000800 */
[----:B0-----:R-:W-:Y:S01]  /*0e60*/  IADD3 R32, PT, PT, R32, 0x800, RZ ;  /* 0x0000080020207810 */ /* 0x001fe20007ffe0ff */
[C---:B------:R-:W-:Y:S01]  /*0e70*/  FFMA R37, R8.reuse, R26, R37 ;  /* 0x0000001a08257223 */ /* 0x040fe20000000025 */
        /* <DEDUP_REMOVED lines=11> */
[C---:B---3--:R-:W-:Y:S01]  /*0f30*/  FFMA R45, R16.reuse, R27, R45 ;  /* 0x0000001b102d7223 */ /* 0x048fe2000000002d */
[C---:B------:R-:W-:Y:S01]  /*0f40*/  FFMA R21, R16.reuse, R31, R44 ;  /* 0x0000001f10157223 */ /* 0x040fe2000000002c */
[C---:B------:R-:W-:Y:S01]  /*0f50*/  FFMA R39, R16.reuse, R11, R42 ;  /* 0x0000000b10277223 */ /* 0x040fe2000000002a */
[----:B------:R-:W-:Y:S01]  /*0f60*/  FFMA R25, R16, R15, R20 ;  /* 0x0000000f10197223 */ /* 0x000fe20000000014 */
[C---:B----4-:R-:W-:Y:S01]  /*0f70*/  FFMA R17, R24.reuse, R27, R41 ;  /* 0x0000001b18117223 */ /* 0x050fe20000000029 */
[C---:B------:R-:W-:Y:S01]  /*0f80*/  FFMA R41, R24.reuse, R31, R28 ;  /* 0x0000001f18297223 */ /* 0x040fe2000000001c */
[C---:B------:R-:W-:Y:S01]  /*0f90*/  FFMA R35, R24.reuse, R11, R22 ;  /* 0x0000000b18237223 */ /* 0x040fe20000000016 */
[----:B------:R-:W-:Y:S01]  /*0fa0*/  FFMA R33, R24, R15, R12 ;  /* 0x0000000f18217223 */ /* 0x000fe2000000000c */
[C---:B-----5:R-:W-:Y:S01]  /*0fb0*/  FFMA R19, R18.reuse, R27, R37 ;  /* 0x0000001b12137223 */ /* 0x060fe20000000025 */
[C---:B------:R-:W-:Y:S01]  /*0fc0*/  FFMA R23, R18.reuse, R31, R40 ;  /* 0x0000001f12177223 */ /* 0x040fe20000000028 */
[C---:B------:R-:W-:Y:S01]  /*0fd0*/  FFMA R29, R18.reuse, R11, R38 ;  /* 0x0000000b121d7223 */ /* 0x040fe20000000026 */
[----:B------:R-:W-:Y:S01]  /*0fe0*/  FFMA R37, R18, R15, R8 ;  /* 0x0000000f12257223 */ /* 0x000fe20000000008 */
[C---:B------:R-:W-:Y:S01]  /*0ff0*/  FFMA R16, R34.reuse, R27, R43 ;  /* 0x0000001b22107223 */ /* 0x040fe2000000002b */
[C---:B------:R-:W-:Y:S01]  /*1000*/  FFMA R20, R34.reuse, R31, R30 ;  /* 0x0000001f22147223 */ /* 0x040fe2000000001e */
[C---:B------:R-:W-:Y:S01]  /*1010*/  FFMA R27, R34.reuse, R11, R10 ;  /* 0x0000000b221b7223 */ /* 0x040fe2000000000a */
[----:B------:R-:W-:Y:S01]  /*1020*/  FFMA R34, R34, R15, R14 ;  /* 0x0000000f22227223 */ /* 0x000fe2000000000e */
[----:B------:R-:W-:Y:S06]  /*1030*/  BRA.U UP0, `(.L_x_0) ;  /* 0xfffffff5004c7547 */ /* 0x000fec000b83ffff */
[----:B------:R-:W-:Y:S01]  /*1040*/  IADD3 R0, PT, PT, R0, 0x1, RZ ;  /* 0x0000000100007810 */ /* 0x000fe20007ffe0ff */
[----:B------:R1:W-:Y:S03]  /*1050*/  STG.E desc[UR8][R6.64], R17 ;  /* 0x0000001106007986 */ /* 0x0003e6000c101908 */
[----:B------:R-:W-:Y:S01]  /*1060*/  ISETP.NE.AND P0, PT, R0, 0x40, PT ;  /* 0x000000400000780c */ /* 0x000fe20003f05270 */
[----:B------:R1:W-:Y:S04]  /*1070*/  STG.E desc[UR8][R6.64+0x40], R19 ;  /* 0x0000401306007986 */ /* 0x0003e8000c101908 */
        /* <DEDUP_REMOVED lines=13> */
[----:B------:R1:W-:Y:S01]  /*1150*/  STG.E desc[UR8][R6.64+0x300c0], R34 ;  /* 0x0300c02206007986 */ /* 0x0003e2000c101908 */
[----:B------:R-:W-:Y:S05]  /*1160*/  @P0 BRA `(.L_x_1) ;  /* 0xfffffff000600947 */ /* 0x000fea000383ffff */
[----:B------:R-:W-:Y:S05]  /*1170*/  EXIT ;  /* 0x000000000000794d */ /* 0x000fea0003800000 */
.L_x_2:
[----:B------:R-:W-:-:S00]  /*1180*/  BRA `(.L_x_2) ;  /* 0xfffffffc00fc7947 */ /* 0x000fc0000383ffff */
[----:B------:R-:W-:-:S00]  /*1190*/  NOP ;  /* 0x0000000000007918 */ /* 0x000fc00000000000 */
        /* <DEDUP_REMOVED lines=14> */
.L_x_3:


//--------------------- .nv.shared.mm__kernel0    --------------------------
	.section	.nv.shared.mm__kernel0,"aw",@nobits
	.sectionflags	@""
	.align	4
.nv.shared.mm__kernel0:
	.zero		9216


//--------------------- .nv.shared.reserved.0     --------------------------
	.section	.nv.shared.reserved.0,"aw",@nobits
	.weak		__nv_reservedSMEM_offset_0_alias
	.size		__nv_reservedSMEM_offset_0_alias, 0, 64
	.other		__nv_reservedSMEM_offset_0_alias,@"STO_CUDA_RESERVED_SHARED STV_DEFAULT"
__nv_reservedSMEM_offset_0_alias:
	.zero		0
	.zero		64


//--------------------- .nv.constant0.mm__kernel0 --------------------------
	.section	.nv.constant0.mm__kernel0,"a",@progbits
	.sectionflags	@""
	.align	4
.nv.constant0.mm__kernel0:
	.zero		920


//--------------------- SYMBOLS --------------------------

	.type		.nv.reservedSmem.offset0,@object
	.size		.nv.reservedSmem.offset0,0x4
	.type		.nv.reservedSmem.cap,@object
	.size		.nv.reservedSmem.cap,0x4
